//
// Generated by NVIDIA NVVM Compiler
//
// Compiler Build ID: CL-36424714
// Cuda compilation tools, release 13.0, V13.0.88
// Based on NVVM 20.0.0
//

.version 9.0
.target sm_100
.address_size 64

	// .globl	_Z3addPiS_S_

.visible .entry _Z3addPiS_S_(
	.param .u64 .ptr .align 1 _Z3addPiS_S__param_0,
	.param .u64 .ptr .align 1 _Z3addPiS_S__param_1,
	.param .u64 .ptr .align 1 _Z3addPiS_S__param_2
)
{
	.reg .b32 	%r<7>;
	.reg .b64 	%rd<11>;

	ld.param.u64 	%rd1, [_Z3addPiS_S__param_0];
	ld.param.u64 	%rd2, [_Z3addPiS_S__param_1];
	ld.param.u64 	%rd3, [_Z3addPiS_S__param_2];
	cvta.to.global.u64 	%rd4, %rd3;
	cvta.to.global.u64 	%rd5, %rd2;
	cvta.to.global.u64 	%rd6, %rd1;
	mov.u32 	%r1, %tid.x;
	mov.u32 	%r2, %ctaid.x;
	mad.lo.s32 	%r3, %r2, 10, %r1;
	mul.wide.s32 	%rd7, %r3, 4;
	add.s64 	%rd8, %rd6, %rd7;
	ld.global.u32 	%r4, [%rd8];
	add.s64 	%rd9, %rd5, %rd7;
	ld.global.u32 	%r5, [%rd9];
	add.s32 	%r6, %r5, %r4;
	add.s64 	%rd10, %rd4, %rd7;
	st.global.u32 	[%rd10], %r6;
	ret;

}


// ===== COMPILED SASS (sm_100) =====

	.target	sm_100

	.elftype	@"ET_EXEC"


//--------------------- .note.nv.tkinfo           --------------------------
	.section	.note.nv.tkinfo,"",@"SHT_NOTE"
	.sectionflags	@"SHF_NOTE_NV_TKINFO"
	.tkinfo
        /*0018*/ 	.word	0x00000002
        /*0030*/ 	.string	""
        /*0030*/ 	.string	"ptxas"
        /*0030*/ 	.string	"Cuda compilation tools, release 13.0, V13.0.88"
        /*0030*/ 	.string	"Build cuda_13.0.r13.0/compiler.36424714_0"
        /*0030*/ 	.string	"-arch sm_100 -m 64 "



//--------------------- .note.nv.cuinfo           --------------------------
	.section	.note.nv.cuinfo,"",@"SHT_NOTE"
	.sectionflags	@"SHF_NOTE_NV_CUINFO"
        /*0018*/ 	.short	0x0002
        /*001a*/ 	.short	0x0064
        /*001c*/ 	.short	0x0082
	.zero		2


//--------------------- .nv.info                  --------------------------
	.section	.nv.info,"",@"SHT_CUDA_INFO"
	.align	4


	//----- nvinfo : EIATTR_REGCOUNT
	.align		4
        /*0000*/ 	.byte	0x04, 0x2f
        /*0002*/ 	.short	(.L_1 - .L_0)
	.align		4
.L_0:
        /*0004*/ 	.word	index@(_Z3addPiS_S_)
        /*0008*/ 	.word	0x0000000c


	//----- nvinfo : EIATTR_FRAME_SIZE
	.align		4
.L_1:
        /*000c*/ 	.byte	0x04, 0x11
        /*000e*/ 	.short	(.L_3 - .L_2)
	.align		4
.L_2:
        /*0010*/ 	.word	index@(_Z3addPiS_S_)
        /*0014*/ 	.word	0x00000000


	//----- nvinfo : EIATTR_MIN_STACK_SIZE
	.align		4
.L_3:
        /*0018*/ 	.byte	0x04, 0x12
        /*001a*/ 	.short	(.L_5 - .L_4)
	.align		4
.L_4:
        /*001c*/ 	.word	index@(_Z3addPiS_S_)
        /*0020*/ 	.word	0x00000000
.L_5:


//--------------------- .nv.compat                --------------------------
	.section	.nv.compat,"",@"SHT_CUDA_COMPAT_INFO"
	.align	4
        /*0000*/ 	.byte	0x02, 0x09, 0x00, 0x00, 0x02, 0x02, 0x01, 0x00, 0x02, 0x05, 0x05, 0x00, 0x03, 0x07, 0x01, 0x01
        /*0010*/ 	.byte	0x02, 0x03, 0x00, 0x00, 0x02, 0x06, 0x01, 0x00, 0x04, 0x0b, 0x08, 0x00, 0x09, 0x00, 0x00, 0x00
        /*0020*/ 	.byte	0x00, 0x00, 0x00, 0x00


//--------------------- .nv.info._Z3addPiS_S_     --------------------------
	.section	.nv.info._Z3addPiS_S_,"",@"SHT_CUDA_INFO"
	.sectionflags	@""
	.align	4


	//----- nvinfo : EIATTR_CUDA_API_VERSION
	.align		4
        /*0000*/ 	.byte	0x04, 0x37
        /*0002*/ 	.short	(.L_7 - .L_6)
.L_6:
        /*0004*/ 	.word	0x00000082


	//----- nvinfo : EIATTR_KPARAM_INFO
	.align		4
.L_7:
        /*0008*/ 	.byte	0x04, 0x17
        /*000a*/ 	.short	(.L_9 - .L_8)
.L_8:
        /*000c*/ 	.word	0x00000000
        /*0010*/ 	.short	0x0002
        /*0012*/ 	.short	0x0010
        /*0014*/ 	.byte	0x00, 0xf5, 0x21, 0x00


	//----- nvinfo : EIATTR_KPARAM_INFO
	.align		4
.L_9:
        /*0018*/ 	.byte	0x04, 0x17
        /*001a*/ 	.short	(.L_11 - .L_10)
.L_10:
        /*001c*/ 	.word	0x00000000
        /*0020*/ 	.short	0x0001
        /*0022*/ 	.short	0x0008
        /*0024*/ 	.byte	0x00, 0xf5, 0x21, 0x00


	//----- nvinfo : EIATTR_KPARAM_INFO
	.align		4
.L_11:
        /*0028*/ 	.byte	0x04, 0x17
        /*002a*/ 	.short	(.L_13 - .L_12)
.L_12:
        /*002c*/ 	.word	0x00000000
        /*0030*/ 	.short	0x0000
        /*0032*/ 	.short	0x0000
        /*0034*/ 	.byte	0x00, 0xf5, 0x21, 0x00


	//----- nvinfo : EIATTR_SPARSE_MMA_MASK
	.align		4
.L_13:
        /*0038*/ 	.byte	0x03, 0x50
        /*003a*/ 	.short	0x0000


	//----- nvinfo : EIATTR_MAXREG_COUNT
	.align		4
        /*003c*/ 	.byte	0x03, 0x1b
        /*003e*/ 	.short	0x00ff


	//----- nvinfo : EIATTR_MERCURY_ISA_VERSION
	.align		4
        /*0040*/ 	.byte	0x03, 0x5f
        /*0042*/ 	.short	0x0101


	//----- nvinfo : EIATTR_VRC_CTA_INIT_COUNT
	.align		4
        /*0044*/ 	.byte	0x02, 0x4a
	.zero		1
	.zero		1


	//----- nvinfo : EIATTR_EXIT_INSTR_OFFSETS
	.align		4
        /*0048*/ 	.byte	0x04, 0x1c
        /*004a*/ 	.short	(.L_15 - .L_14)


	//   ....[0]....
.L_14:
        /*004c*/ 	.word	0x000000f0


	//----- nvinfo : EIATTR_CBANK_PARAM_SIZE
	.align		4
.L_15:
        /*0050*/ 	.byte	0x03, 0x19
        /*0052*/ 	.short	0x0018


	//----- nvinfo : EIATTR_PARAM_CBANK
	.align		4
        /*0054*/ 	.byte	0x04, 0x0a
        /*0056*/ 	.short	(.L_17 - .L_16)
	.align		4
.L_16:
        /*0058*/ 	.word	index@(.nv.constant0._Z3addPiS_S_)
        /*005c*/ 	.short	0x0380
        /*005e*/ 	.short	0x0018


	//----- nvinfo : EIATTR_SW_WAR
	.align		4
.L_17:
        /*0060*/ 	.byte	0x04, 0x36
        /*0062*/ 	.short	(.L_19 - .L_18)
.L_18:
        /*0064*/ 	.word	0x00000008
.L_19:


//--------------------- .nv.callgraph             --------------------------
	.section	.nv.callgraph,"",@"SHT_CUDA_CALLGRAPH"
	.align	4
	.sectionentsize	8
	.align		4
        /*0000*/ 	.word	0x00000000
	.align		4
        /*0004*/ 	.word	0xffffffff
	.align		4
        /*0008*/ 	.word	0x00000000
	.align		4
        /*000c*/ 	.word	0xfffffffe
	.align		4
        /*0010*/ 	.word	0x00000000
	.align		4
        /*0014*/ 	.word	0xfffffffd
	.align		4
        /*0018*/ 	.word	0x00000000
	.align		4
        /*001c*/ 	.word	0xfffffffc


//--------------------- .text._Z3addPiS_S_        --------------------------
	.section	.text._Z3addPiS_S_,"ax",@progbits
	.align	128
        .global         _Z3addPiS_S_
        .type           _Z3addPiS_S_,@function
        .size           _Z3addPiS_S_,(.L_x_1 - _Z3addPiS_S_)
        .other          _Z3addPiS_S_,@"STO_CUDA_ENTRY STV_DEFAULT"
_Z3addPiS_S_:
.text._Z3addPiS_S_:
[----:B------:R-:W-:Y:S01]  /*0000*/  LDC R1, c[0x0][0x37c] ;  /* 0x0000df00ff017b82 */ /* 0x000fe20000000800 */
[----:B------:R-:W0:Y:S07]  /*0010*/  S2R R9, SR_TID.X ;  /* 0x0000000000097919 */ /* 0x000e2e0000002100 */
[----:B------:R-:W1:Y:S01]  /*0020*/  LDC.64 R2, c[0x0][0x380] ;  /* 0x0000e000ff027b82 */ /* 0x000e620000000a00 */
[----:B------:R-:W2:Y:S01]  /*0030*/  LDCU.64 UR4, c[0x0][0x358] ;  /* 0x00006b00ff0477ac */ /* 0x000ea20008000a00 */
[----:B------:R-:W0:Y:S06]  /*0040*/  S2R R0, SR_CTAID.X ;  /* 0x0000000000007919 */ /* 0x000e2c0000002500 */
[----:B------:R-:W3:Y:S08]  /*0050*/  LDC.64 R4, c[0x0][0x388] ;  /* 0x0000e200ff047b82 */ /* 0x000ef00000000a00 */
[----:B------:R-:W4:Y:S01]  /*0060*/  LDC.64 R6, c[0x0][0x390] ;  /* 0x0000e400ff067b82 */ /* 0x000f220000000a00 */
[----:B0-----:R-:W-:-:S04]  /*0070*/  IMAD R9, R0, 0xa, R9 ;  /* 0x0000000a00097824 */ /* 0x001fc800078e0209 */
[----:B-1----:R-:W-:-:S04]  /*0080*/  IMAD.WIDE R2, R9, 0x4, R2 ;  /* 0x0000000409027825 */ /* 0x002fc800078e0202 */
[C---:B---3--:R-:W-:Y:S02]  /*0090*/  IMAD.WIDE R4, R9.reuse, 0x4, R4 ;  /* 0x0000000409047825 */ /* 0x048fe400078e0204 */
[----:B--2---:R-:W2:Y:S04]  /*00a0*/  LDG.E R2, desc[UR4][R2.64] ;  /* 0x0000000402027981 */ /* 0x004ea8000c1e1900 */
[----:B------:R-:W2:Y:S01]  /*00b0*/  LDG.E R5, desc[UR4][R4.64] ;  /* 0x0000000404057981 */ /* 0x000ea2000c1e1900 */
[----:B----4-:R-:W-:Y:S01]  /*00c0*/  IMAD.WIDE R6, R9, 0x4, R6 ;  /* 0x0000000409067825 */ /* 0x010fe200078e0206 */
[----:B--2---:R-:W-:-:S05]  /*00d0*/  IADD3 R9, PT, PT, R2, R5, RZ ;  /* 0x0000000502097210 */ /* 0x004fca0007ffe0ff */
[----:B------:R-:W-:Y:S01]  /*00e0*/  STG.E desc[UR4][R6.64], R9 ;  /* 0x0000000906007986 */ /* 0x000fe2000c101904 */
[----:B------:R-:W-:Y:S05]  /*00f0*/  EXIT ;  /* 0x000000000000794d */ /* 0x000fea0003800000 */
.L_x_0:
[----:B------:R-:W-:-:S00]  /*0100*/  BRA `(.L_x_0) ;  /* 0xfffffffc00fc7947 */ /* 0x000fc0000383ffff */
[----:B------:R-:W-:-:S00]  /*0110*/  NOP ;  /* 0x0000000000007918 */ /* 0x000fc00000000000 */
        /* <DEDUP_REMOVED lines=14> */
.L_x_1:


//--------------------- .nv.shared.reserved.0     --------------------------
	.section	.nv.shared.reserved.0,"aw",@nobits
	.weak		__nv_reservedSMEM_offset_0_alias
	.size		__nv_reservedSMEM_offset_0_alias, 0, 64
	.other		__nv_reservedSMEM_offset_0_alias,@"STO_CUDA_RESERVED_SHARED STV_DEFAULT"
__nv_reservedSMEM_offset_0_alias:
	.zero		0
	.zero		64


//--------------------- .nv.constant0._Z3addPiS_S_ --------------------------
	.section	.nv.constant0._Z3addPiS_S_,"a",@progbits
	.sectionflags	@""
	.align	4
.nv.constant0._Z3addPiS_S_:
	.zero		920


//--------------------- SYMBOLS --------------------------

	.type		.nv.reservedSmem.offset0,@object
	.size		.nv.reservedSmem.offset0,0x4
